//
// Generated by NVIDIA NVVM Compiler
//
// Compiler Build ID: CL-36424714
// Cuda compilation tools, release 13.0, V13.0.88
// Based on NVVM 20.0.0
//

.version 9.0
.target sm_100
.address_size 64

	// .globl	_Z7reduce7ILj256ELj32768ELj128EEvPfS0_
// _ZZ7reduce7ILj256ELj32768ELj128EEvPfS0_E7s_input has been demoted

.visible .entry _Z7reduce7ILj256ELj32768ELj128EEvPfS0_(
	.param .u64 .ptr .align 1 _Z7reduce7ILj256ELj32768ELj128EEvPfS0__param_0,
	.param .u64 .ptr .align 1 _Z7reduce7ILj256ELj32768ELj128EEvPfS0__param_1
)
{
	.reg .pred 	%p<6>;
	.reg .b32 	%r<33>;
	.reg .b32 	%f<61>;
	.reg .b64 	%rd<76>;
	// demoted variable
	.shared .align 4 .b8 _ZZ7reduce7ILj256ELj32768ELj128EEvPfS0_E7s_input[1024];
	ld.param.u64 	%rd18, [_Z7reduce7ILj256ELj32768ELj128EEvPfS0__param_0];
	cvta.to.global.u64 	%rd75, %rd18;
	mov.u32 	%r1, %ctaid.x;
	shl.b32 	%r7, %r1, 15;
	cvt.u64.u32 	%rd19, %r7;
	mov.u32 	%r2, %tid.x;
	mov.u32 	%r8, %ntid.x;
	shl.b32 	%r9, %r8, 1;
	add.s32 	%r10, %r2, %r9;
	cvt.u64.u32 	%rd20, %r10;
	add.s64 	%rd21, %rd19, %rd20;
	shl.b64 	%rd2, %rd21, 2;
	mad.lo.s32 	%r11, %r8, 3, %r2;
	cvt.u64.u32 	%rd22, %r11;
	add.s64 	%rd23, %rd19, %rd22;
	shl.b64 	%rd3, %rd23, 2;
	mad.lo.s32 	%r12, %r8, 5, %r2;
	cvt.u64.u32 	%rd24, %r12;
	add.s64 	%rd25, %rd19, %rd24;
	shl.b64 	%rd4, %rd25, 2;
	mad.lo.s32 	%r13, %r8, 6, %r2;
	cvt.u64.u32 	%rd26, %r13;
	add.s64 	%rd27, %rd19, %rd26;
	shl.b64 	%rd5, %rd27, 2;
	mad.lo.s32 	%r14, %r8, 7, %r2;
	cvt.u64.u32 	%rd28, %r14;
	add.s64 	%rd29, %rd19, %rd28;
	shl.b64 	%rd6, %rd29, 2;
	shl.b32 	%r15, %r8, 3;
	add.s32 	%r16, %r2, %r15;
	cvt.u64.u32 	%rd30, %r16;
	add.s64 	%rd31, %rd19, %rd30;
	shl.b64 	%rd7, %rd31, 2;
	mad.lo.s32 	%r17, %r8, 9, %r2;
	cvt.u64.u32 	%rd32, %r17;
	add.s64 	%rd33, %rd19, %rd32;
	shl.b64 	%rd8, %rd33, 2;
	mad.lo.s32 	%r18, %r8, 10, %r2;
	cvt.u64.u32 	%rd34, %r18;
	add.s64 	%rd35, %rd19, %rd34;
	shl.b64 	%rd9, %rd35, 2;
	mad.lo.s32 	%r19, %r8, 11, %r2;
	cvt.u64.u32 	%rd36, %r19;
	add.s64 	%rd37, %rd19, %rd36;
	shl.b64 	%rd10, %rd37, 2;
	mad.lo.s32 	%r20, %r8, 12, %r2;
	cvt.u64.u32 	%rd38, %r20;
	add.s64 	%rd39, %rd19, %rd38;
	shl.b64 	%rd11, %rd39, 2;
	mad.lo.s32 	%r21, %r8, 13, %r2;
	cvt.u64.u32 	%rd40, %r21;
	add.s64 	%rd41, %rd19, %rd40;
	shl.b64 	%rd12, %rd41, 2;
	mad.lo.s32 	%r22, %r8, 14, %r2;
	cvt.u64.u32 	%rd42, %r22;
	add.s64 	%rd43, %rd19, %rd42;
	shl.b64 	%rd13, %rd43, 2;
	mad.lo.s32 	%r23, %r8, 15, %r2;
	cvt.u64.u32 	%rd44, %r23;
	add.s64 	%rd45, %rd19, %rd44;
	shl.b64 	%rd14, %rd45, 2;
	mov.b32 	%r32, 0;
	mov.f32 	%f60, 0f00000000;
	or.b32  	%r25, %r2, %r7;
	add.s32 	%r27, %r2, %r8;
$L__BB0_1:
	cvt.u64.u32 	%rd46, %r7;
	mul.wide.u32 	%rd47, %r25, 4;
	add.s64 	%rd48, %rd75, %rd47;
	ld.global.f32 	%f4, [%rd48];
	add.f32 	%f5, %f4, %f60;
	cvt.u64.u32 	%rd49, %r27;
	add.s64 	%rd50, %rd46, %rd49;
	shl.b64 	%rd51, %rd50, 2;
	add.s64 	%rd52, %rd75, %rd51;
	ld.global.f32 	%f6, [%rd52];
	add.f32 	%f7, %f6, %f5;
	add.s64 	%rd53, %rd75, %rd2;
	ld.global.f32 	%f8, [%rd53];
	add.f32 	%f9, %f8, %f7;
	add.s64 	%rd54, %rd75, %rd3;
	ld.global.f32 	%f10, [%rd54];
	add.f32 	%f11, %f10, %f9;
	shl.b32 	%r28, %r8, 2;
	add.s32 	%r29, %r2, %r28;
	cvt.u64.u32 	%rd55, %r29;
	add.s64 	%rd56, %rd46, %rd55;
	shl.b64 	%rd57, %rd56, 2;
	add.s64 	%rd58, %rd75, %rd57;
	ld.global.f32 	%f12, [%rd58];
	add.f32 	%f13, %f12, %f11;
	add.s64 	%rd59, %rd75, %rd4;
	ld.global.f32 	%f14, [%rd59];
	add.f32 	%f15, %f14, %f13;
	add.s64 	%rd60, %rd75, %rd5;
	ld.global.f32 	%f16, [%rd60];
	add.f32 	%f17, %f16, %f15;
	add.s64 	%rd61, %rd75, %rd6;
	ld.global.f32 	%f18, [%rd61];
	add.f32 	%f19, %f18, %f17;
	add.s64 	%rd62, %rd75, %rd7;
	ld.global.f32 	%f20, [%rd62];
	add.f32 	%f21, %f20, %f19;
	add.s64 	%rd63, %rd75, %rd8;
	ld.global.f32 	%f22, [%rd63];
	add.f32 	%f23, %f22, %f21;
	add.s64 	%rd64, %rd75, %rd9;
	ld.global.f32 	%f24, [%rd64];
	add.f32 	%f25, %f24, %f23;
	add.s64 	%rd65, %rd75, %rd10;
	ld.global.f32 	%f26, [%rd65];
	add.f32 	%f27, %f26, %f25;
	add.s64 	%rd66, %rd75, %rd11;
	ld.global.f32 	%f28, [%rd66];
	add.f32 	%f29, %f28, %f27;
	add.s64 	%rd67, %rd75, %rd12;
	ld.global.f32 	%f30, [%rd67];
	add.f32 	%f31, %f30, %f29;
	add.s64 	%rd68, %rd75, %rd13;
	ld.global.f32 	%f32, [%rd68];
	add.f32 	%f33, %f32, %f31;
	add.s64 	%rd69, %rd75, %rd14;
	ld.global.f32 	%f34, [%rd69];
	add.f32 	%f60, %f34, %f33;
	add.s32 	%r32, %r32, 16;
	mul.wide.u32 	%rd70, %r8, 64;
	add.s64 	%rd75, %rd75, %rd70;
	setp.ne.s32 	%p1, %r32, 128;
	@%p1 bra 	$L__BB0_1;
	shl.b32 	%r30, %r2, 2;
	mov.u32 	%r31, _ZZ7reduce7ILj256ELj32768ELj128EEvPfS0_E7s_input;
	add.s32 	%r5, %r31, %r30;
	st.shared.f32 	[%r5], %f60;
	bar.sync 	0;
	setp.gt.u32 	%p2, %r2, 127;
	@%p2 bra 	$L__BB0_4;
	ld.shared.f32 	%f35, [%r5+512];
	ld.shared.f32 	%f36, [%r5];
	add.f32 	%f37, %f35, %f36;
	st.shared.f32 	[%r5], %f37;
$L__BB0_4:
	bar.sync 	0;
	setp.gt.u32 	%p3, %r2, 63;
	@%p3 bra 	$L__BB0_6;
	ld.shared.f32 	%f38, [%r5+256];
	ld.shared.f32 	%f39, [%r5];
	add.f32 	%f40, %f38, %f39;
	st.shared.f32 	[%r5], %f40;
$L__BB0_6:
	bar.sync 	0;
	setp.gt.u32 	%p4, %r2, 31;
	@%p4 bra 	$L__BB0_9;
	ld.volatile.shared.f32 	%f41, [%r5+128];
	ld.volatile.shared.f32 	%f42, [%r5];
	add.f32 	%f43, %f41, %f42;
	st.volatile.shared.f32 	[%r5], %f43;
	ld.volatile.shared.f32 	%f44, [%r5+64];
	ld.volatile.shared.f32 	%f45, [%r5];
	add.f32 	%f46, %f44, %f45;
	st.volatile.shared.f32 	[%r5], %f46;
	ld.volatile.shared.f32 	%f47, [%r5+32];
	ld.volatile.shared.f32 	%f48, [%r5];
	add.f32 	%f49, %f47, %f48;
	st.volatile.shared.f32 	[%r5], %f49;
	ld.volatile.shared.f32 	%f50, [%r5+16];
	ld.volatile.shared.f32 	%f51, [%r5];
	add.f32 	%f52, %f50, %f51;
	st.volatile.shared.f32 	[%r5], %f52;
	ld.volatile.shared.f32 	%f53, [%r5+8];
	ld.volatile.shared.f32 	%f54, [%r5];
	add.f32 	%f55, %f53, %f54;
	st.volatile.shared.f32 	[%r5], %f55;
	ld.volatile.shared.f32 	%f56, [%r5+4];
	ld.volatile.shared.f32 	%f57, [%r5];
	add.f32 	%f58, %f56, %f57;
	st.volatile.shared.f32 	[%r5], %f58;
	setp.ne.s32 	%p5, %r2, 0;
	@%p5 bra 	$L__BB0_9;
	ld.param.u64 	%rd74, [_Z7reduce7ILj256ELj32768ELj128EEvPfS0__param_1];
	ld.shared.f32 	%f59, [_ZZ7reduce7ILj256ELj32768ELj128EEvPfS0_E7s_input];
	cvta.to.global.u64 	%rd71, %rd74;
	mul.wide.u32 	%rd72, %r1, 4;
	add.s64 	%rd73, %rd71, %rd72;
	st.global.f32 	[%rd73], %f59;
$L__BB0_9:
	ret;

}


// ===== COMPILED SASS (sm_100) =====

	.target	sm_100

	.elftype	@"ET_EXEC"


//--------------------- .note.nv.tkinfo           --------------------------
	.section	.note.nv.tkinfo,"",@"SHT_NOTE"
	.sectionflags	@"SHF_NOTE_NV_TKINFO"
	.tkinfo
        /*0018*/ 	.word	0x00000002
        /*0030*/ 	.string	""
        /*0030*/ 	.string	"ptxas"
        /*0030*/ 	.string	"Cuda compilation tools, release 13.0, V13.0.88"
        /*0030*/ 	.string	"Build cuda_13.0.r13.0/compiler.36424714_0"
        /*0030*/ 	.string	"-arch sm_100 -m 64 "



//--------------------- .note.nv.cuinfo           --------------------------
	.section	.note.nv.cuinfo,"",@"SHT_NOTE"
	.sectionflags	@"SHF_NOTE_NV_CUINFO"
        /*0018*/ 	.short	0x0002
        /*001a*/ 	.short	0x0064
        /*001c*/ 	.short	0x0082
	.zero		2


//--------------------- .nv.info                  --------------------------
	.section	.nv.info,"",@"SHT_CUDA_INFO"
	.align	4


	//----- nvinfo : EIATTR_REGCOUNT
	.align		4
        /*0000*/ 	.byte	0x04, 0x2f
        /*0002*/ 	.short	(.L_1 - .L_0)
	.align		4
.L_0:
        /*0004*/ 	.word	index@(_Z7reduce7ILj256ELj32768ELj128EEvPfS0_)
        /*0008*/ 	.word	0x00000030


	//----- nvinfo : EIATTR_FRAME_SIZE
	.align		4
.L_1:
        /*000c*/ 	.byte	0x04, 0x11
        /*000e*/ 	.short	(.L_3 - .L_2)
	.align		4
.L_2:
        /*0010*/ 	.word	index@(_Z7reduce7ILj256ELj32768ELj128EEvPfS0_)
        /*0014*/ 	.word	0x00000000


	//----- nvinfo : EIATTR_MIN_STACK_SIZE
	.align		4
.L_3:
        /*0018*/ 	.byte	0x04, 0x12
        /*001a*/ 	.short	(.L_5 - .L_4)
	.align		4
.L_4:
        /*001c*/ 	.word	index@(_Z7reduce7ILj256ELj32768ELj128EEvPfS0_)
        /*0020*/ 	.word	0x00000000
.L_5:


//--------------------- .nv.compat                --------------------------
	.section	.nv.compat,"",@"SHT_CUDA_COMPAT_INFO"
	.align	4
        /*0000*/ 	.byte	0x02, 0x09, 0x00, 0x00, 0x02, 0x02, 0x01, 0x00, 0x02, 0x05, 0x05, 0x00, 0x03, 0x07, 0x01, 0x01
        /*0010*/ 	.byte	0x02, 0x03, 0x00, 0x00, 0x02, 0x06, 0x01, 0x00, 0x04, 0x0b, 0x08, 0x00, 0x09, 0x00, 0x00, 0x00
        /*0020*/ 	.byte	0x00, 0x00, 0x00, 0x00


//--------------------- .nv.info._Z7reduce7ILj256ELj32768ELj128EEvPfS0_ --------------------------
	.section	.nv.info._Z7reduce7ILj256ELj32768ELj128EEvPfS0_,"",@"SHT_CUDA_INFO"
	.sectionflags	@""
	.align	4


	//----- nvinfo : EIATTR_CUDA_API_VERSION
	.align		4
        /*0000*/ 	.byte	0x04, 0x37
        /*0002*/ 	.short	(.L_7 - .L_6)
.L_6:
        /*0004*/ 	.word	0x00000082


	//----- nvinfo : EIATTR_KPARAM_INFO
	.align		4
.L_7:
        /*0008*/ 	.byte	0x04, 0x17
        /*000a*/ 	.short	(.L_9 - .L_8)
.L_8:
        /*000c*/ 	.word	0x00000000
        /*0010*/ 	.short	0x0001
        /*0012*/ 	.short	0x0008
        /*0014*/ 	.byte	0x00, 0xf5, 0x21, 0x00


	//----- nvinfo : EIATTR_KPARAM_INFO
	.align		4
.L_9:
        /*0018*/ 	.byte	0x04, 0x17
        /*001a*/ 	.short	(.L_11 - .L_10)
.L_10:
        /*001c*/ 	.word	0x00000000
        /*0020*/ 	.short	0x0000
        /*0022*/ 	.short	0x0000
        /*0024*/ 	.byte	0x00, 0xf5, 0x21, 0x00


	//----- nvinfo : EIATTR_SPARSE_MMA_MASK
	.align		4
.L_11:
        /*0028*/ 	.byte	0x03, 0x50
        /*002a*/ 	.short	0x0000


	//----- nvinfo : EIATTR_MAXREG_COUNT
	.align		4
        /*002c*/ 	.byte	0x03, 0x1b
        /*002e*/ 	.short	0x00ff


	//----- nvinfo : EIATTR_NUM_BARRIERS
	.align		4
        /*0030*/ 	.byte	0x02, 0x4c
        /*0032*/ 	.byte	0x01
	.zero		1


	//----- nvinfo : EIATTR_MERCURY_ISA_VERSION
	.align		4
        /*0034*/ 	.byte	0x03, 0x5f
        /*0036*/ 	.short	0x0101


	//----- nvinfo : EIATTR_VRC_CTA_INIT_COUNT
	.align		4
        /*0038*/ 	.byte	0x02, 0x4a
	.zero		1
	.zero		1


	//----- nvinfo : EIATTR_EXIT_INSTR_OFFSETS
	.align		4
        /*003c*/ 	.byte	0x04, 0x1c
        /*003e*/ 	.short	(.L_13 - .L_12)


	//   ....[0]....
.L_12:
        /*0040*/ 	.word	0x00001720


	//   ....[1]....
        /*0044*/ 	.word	0x000018c0


	//   ....[2]....
        /*0048*/ 	.word	0x00001930


	//----- nvinfo : EIATTR_CBANK_PARAM_SIZE
	.align		4
.L_13:
        /*004c*/ 	.byte	0x03, 0x19
        /*004e*/ 	.short	0x0010


	//----- nvinfo : EIATTR_PARAM_CBANK
	.align		4
        /*0050*/ 	.byte	0x04, 0x0a
        /*0052*/ 	.short	(.L_15 - .L_14)
	.align		4
.L_14:
        /*0054*/ 	.word	index@(.nv.constant0._Z7reduce7ILj256ELj32768ELj128EEvPfS0_)
        /*0058*/ 	.short	0x0380
        /*005a*/ 	.short	0x0010


	//----- nvinfo : EIATTR_SW_WAR
	.align		4
.L_15:
        /*005c*/ 	.byte	0x04, 0x36
        /*005e*/ 	.short	(.L_17 - .L_16)
.L_16:
        /*0060*/ 	.word	0x00000008
.L_17:


//--------------------- .nv.callgraph             --------------------------
	.section	.nv.callgraph,"",@"SHT_CUDA_CALLGRAPH"
	.align	4
	.sectionentsize	8
	.align		4
        /*0000*/ 	.word	0x00000000
	.align		4
        /*0004*/ 	.word	0xffffffff
	.align		4
        /*0008*/ 	.word	0x00000000
	.align		4
        /*000c*/ 	.word	0xfffffffe
	.align		4
        /*0010*/ 	.word	0x00000000
	.align		4
        /*0014*/ 	.word	0xfffffffd
	.align		4
        /*0018*/ 	.word	0x00000000
	.align		4
        /*001c*/ 	.word	0xfffffffc


//--------------------- .text._Z7reduce7ILj256ELj32768ELj128EEvPfS0_ --------------------------
	.section	.text._Z7reduce7ILj256ELj32768ELj128EEvPfS0_,"ax",@progbits
	.align	128
        .global         _Z7reduce7ILj256ELj32768ELj128EEvPfS0_
        .type           _Z7reduce7ILj256ELj32768ELj128EEvPfS0_,@function
        .size           _Z7reduce7ILj256ELj32768ELj128EEvPfS0_,(.L_x_2 - _Z7reduce7ILj256ELj32768ELj128EEvPfS0_)
        .other          _Z7reduce7ILj256ELj32768ELj128EEvPfS0_,@"STO_CUDA_ENTRY STV_DEFAULT"
_Z7reduce7ILj256ELj32768ELj128EEvPfS0_:
.text._Z7reduce7ILj256ELj32768ELj128EEvPfS0_:
[----:B------:R-:W-:Y:S01]  /*0000*/  LDC R1, c[0x0][0x37c] ;  /* 0x0000df00ff017b82 */ /* 0x000fe20000000800 */
[----:B------:R-:W0:Y:S07]  /*0010*/  S2R R0, SR_TID.X ;  /* 0x0000000000007919 */ /* 0x000e2e0000002100 */
[----:B------:R-:W1:Y:S01]  /*0020*/  S2UR UR10, SR_CTAID.X ;  /* 0x00000000000a79c3 */ /* 0x000e620000002500 */
[----:B------:R-:W-:Y:S01]  /*0030*/  IMAD.MOV.U32 R44, RZ, RZ, RZ ;  /* 0x000000ffff2c7224 */ /* 0x000fe200078e00ff */
[----:B------:R-:W2:Y:S01]  /*0040*/  LDCU.64 UR8, c[0x0][0x358] ;  /* 0x00006b00ff0877ac */ /* 0x000ea20008000a00 */
[----:B------:R-:W3:Y:S05]  /*0050*/  LDCU.64 UR6, c[0x0][0x380] ;  /* 0x00007000ff0677ac */ /* 0x000eea0008000a00 */
[----:B------:R-:W0:Y:S01]  /*0060*/  LDC R3, c[0x0][0x360] ;  /* 0x0000d800ff037b82 */ /* 0x000e220000000800 */
[----:B-1----:R-:W-:Y:S01]  /*0070*/  USHF.L.U32 UR4, UR10, 0xf, URZ ;  /* 0x0000000f0a047899 */ /* 0x002fe200080006ff */
[C-C-:B0-----:R-:W-:Y:S01]  /*0080*/  IMAD R2, R3.reuse, 0x2, R0.reuse ;  /* 0x0000000203027824 */ /* 0x141fe200078e0200 */
[C---:B------:R-:W-:Y:S01]  /*0090*/  LEA R16, R3.reuse, R0, 0x3 ;  /* 0x0000000003107211 */ /* 0x040fe200078e18ff */
[----:B------:R-:W-:-:S02]  /*00a0*/  IMAD R5, R3, 0x5, R0 ;  /* 0x0000000503057824 */ /* 0x000fc400078e0200 */
[C-C-:B------:R-:W-:Y:S01]  /*00b0*/  IMAD R4, R3.reuse, 0x3, R0.reuse ;  /* 0x0000000303047824 */ /* 0x140fe200078e0200 */
[----:B------:R-:W-:Y:S01]  /*00c0*/  IADD3 R22, P3, PT, R2, UR4, RZ ;  /* 0x0000000402167c10 */ /* 0x000fe2000ff7e0ff */
[--C-:B------:R-:W-:Y:S01]  /*00d0*/  IMAD R20, R3, 0xa, R0.reuse ;  /* 0x0000000a03147824 */ /* 0x100fe200078e0200 */
[----:B------:R-:W-:Y:S01]  /*00e0*/  IADD3 R10, P5, PT, R5, UR4, RZ ;  /* 0x00000004050a7c10 */ /* 0x000fe2000ffbe0ff */
[C-C-:B------:R-:W-:Y:S01]  /*00f0*/  IMAD R6, R3.reuse, 0x6, R0.reuse ;  /* 0x0000000603067824 */ /* 0x140fe200078e0200 */
[----:B------:R-:W-:Y:S01]  /*0100*/  IADD3 R8, P4, PT, R4, UR4, RZ ;  /* 0x0000000404087c10 */ /* 0x000fe2000ff9e0ff */
[C-C-:B------:R-:W-:Y:S01]  /*0110*/  IMAD R18, R3.reuse, 0x9, R0.reuse ;  /* 0x0000000903127824 */ /* 0x140fe200078e0200 */
[----:B------:R-:W-:Y:S01]  /*0120*/  IADD3.X R5, PT, PT, RZ, RZ, RZ, P3, !PT ;  /* 0x000000ffff057210 */ /* 0x000fe20001ffe4ff */
[C-C-:B------:R-:W-:Y:S01]  /*0130*/  IMAD R35, R3.reuse, 0xc, R0.reuse ;  /* 0x0000000c03237824 */ /* 0x140fe200078e0200 */
[----:B------:R-:W-:Y:S01]  /*0140*/  IADD3 R16, P1, PT, R16, UR4, RZ ;  /* 0x0000000410107c10 */ /* 0x000fe2000ff3e0ff */
[C-C-:B------:R-:W-:Y:S01]  /*0150*/  IMAD R14, R3.reuse, 0x7, R0.reuse ;  /* 0x00000007030e7824 */ /* 0x140fe200078e0200 */
[----:B------:R-:W-:Y:S01]  /*0160*/  IADD3 R20, P3, PT, R20, UR4, RZ ;  /* 0x0000000414147c10 */ /* 0x000fe2000ff7e0ff */
[C-C-:B------:R-:W-:Y:S01]  /*0170*/  IMAD R31, R3.reuse, 0xb, R0.reuse ;  /* 0x0000000b031f7824 */ /* 0x140fe200078e0200 */
[----:B------:R-:W-:Y:S01]  /*0180*/  IADD3 R12, P6, PT, R6, UR4, RZ ;  /* 0x00000004060c7c10 */ /* 0x000fe2000ffde0ff */
[----:B------:R-:W-:Y:S01]  /*0190*/  IMAD.X R9, RZ, RZ, RZ, P5 ;  /* 0x000000ffff097224 */ /* 0x000fe200028e06ff */
[----:B------:R-:W-:Y:S01]  /*01a0*/  IADD3 R18, P2, PT, R18, UR4, RZ ;  /* 0x0000000412127c10 */ /* 0x000fe2000ff5e0ff */
[--C-:B------:R-:W-:Y:S01]  /*01b0*/  IMAD R39, R3, 0xd, R0.reuse ;  /* 0x0000000d03277824 */ /* 0x100fe200078e0200 */
[----:B------:R-:W-:Y:S01]  /*01c0*/  IADD3 R35, P5, PT, R35, UR4, RZ ;  /* 0x0000000423237c10 */ /* 0x000fe2000ffbe0ff */
[C-C-:B------:R-:W-:Y:S01]  /*01d0*/  IMAD R30, R3.reuse, 0xf, R0.reuse ;  /* 0x0000000f031e7824 */ /* 0x140fe200078e0200 */
[----:B------:R-:W-:Y:S01]  /*01e0*/  IADD3 R14, P0, PT, R14, UR4, RZ ;  /* 0x000000040e0e7c10 */ /* 0x000fe2000ff1e0ff */
[----:B------:R-:W-:Y:S01]  /*01f0*/  IMAD.IADD R34, R0, 0x1, R3 ;  /* 0x0000000100227824 */ /* 0x000fe200078e0203 */
[----:B------:R-:W-:Y:S01]  /*0200*/  IADD3.X R11, PT, PT, RZ, RZ, RZ, P6, !PT ;  /* 0x000000ffff0b7210 */ /* 0x000fe200037fe4ff */
[--C-:B------:R-:W-:Y:S01]  /*0210*/  IMAD R7, R3, 0x4, R0.reuse ;  /* 0x0000000403077824 */ /* 0x100fe200078e0200 */
[----:B------:R-:W-:Y:S01]  /*0220*/  IADD3.X R17, PT, PT, RZ, RZ, RZ, P2, !PT ;  /* 0x000000ffff117210 */ /* 0x000fe200017fe4ff */
[----:B------:R-:W-:Y:S01]  /*0230*/  IMAD.X R21, RZ, RZ, RZ, P4 ;  /* 0x000000ffff157224 */ /* 0x000fe200020e06ff */
[----:B------:R-:W-:Y:S01]  /*0240*/  IADD3 R31, P4, PT, R31, UR4, RZ ;  /* 0x000000041f1f7c10 */ /* 0x000fe2000ff9e0ff */
[----:B------:R-:W-:Y:S01]  /*0250*/  IMAD R43, R3, 0xe, R0 ;  /* 0x0000000e032b7824 */ /* 0x000fe200078e0200 */
[----:B------:R-:W-:Y:S01]  /*0260*/  SHF.L.U64.HI R5, R22, 0x2, R5 ;  /* 0x0000000216057819 */ /* 0x000fe20000010205 */
[----:B------:R-:W-:Y:S01]  /*0270*/  IMAD.X R15, RZ, RZ, RZ, P1 ;  /* 0x000000ffff0f7224 */ /* 0x000fe200008e06ff */
[----:B------:R-:W-:Y:S01]  /*0280*/  IADD3 R39, P6, PT, R39, UR4, RZ ;  /* 0x0000000427277c10 */ /* 0x000fe2000ffde0ff */
[----:B------:R-:W-:Y:S01]  /*0290*/  IMAD.X R19, RZ, RZ, RZ, P3 ;  /* 0x000000ffff137224 */ /* 0x000fe200018e06ff */
[----:B------:R-:W-:Y:S01]  /*02a0*/  IADD3 R30, P1, PT, R30, UR4, RZ ;  /* 0x000000041e1e7c10 */ /* 0x000fe2000ff3e0ff */
[----:B------:R-:W-:Y:S01]  /*02b0*/  IMAD.SHL.U32 R6, R22, 0x4, RZ ;  /* 0x0000000416067824 */ /* 0x000fe200078e00ff */
[----:B------:R-:W-:Y:S01]  /*02c0*/  IADD3 R34, P2, PT, R34, UR4, RZ ;  /* 0x0000000422227c10 */ /* 0x000fe2000ff5e0ff */
[----:B------:R-:W-:Y:S01]  /*02d0*/  IMAD.X R22, RZ, RZ, RZ, P5 ;  /* 0x000000ffff167224 */ /* 0x000fe200028e06ff */
[----:B------:R-:W-:Y:S01]  /*02e0*/  IADD3 R2, P3, PT, R7, UR4, RZ ;  /* 0x0000000407027c10 */ /* 0x000fe2000ff7e0ff */
[----:B------:R-:W-:Y:S01]  /*02f0*/  IMAD.X R13, RZ, RZ, RZ, P0 ;  /* 0x000000ffff0d7224 */ /* 0x000fe200000e06ff */
[----:B------:R-:W-:Y:S01]  /*0300*/  IADD3.X R24, PT, PT, RZ, RZ, RZ, P4, !PT ;  /* 0x000000ffff187210 */ /* 0x000fe200027fe4ff */
[----:B------:R-:W-:Y:S01]  /*0310*/  IMAD.X R45, RZ, RZ, RZ, P1 ;  /* 0x000000ffff2d7224 */ /* 0x000fe200008e06ff */
[----:B------:R-:W-:Y:S01]  /*0320*/  IADD3 R43, P0, PT, R43, UR4, RZ ;  /* 0x000000042b2b7c10 */ /* 0x000fe2000ff1e0ff */
[----:B------:R-:W-:Y:S01]  /*0330*/  IMAD.X R25, RZ, RZ, RZ, P2 ;  /* 0x000000ffff197224 */ /* 0x000fe200010e06ff */
[----:B------:R-:W-:Y:S01]  /*0340*/  SHF.L.U64.HI R7, R8, 0x2, R21 ;  /* 0x0000000208077819 */ /* 0x000fe20000010215 */
[----:B------:R-:W-:Y:S01]  /*0350*/  IMAD.X R23, RZ, RZ, RZ, P3 ;  /* 0x000000ffff177224 */ /* 0x000fe200018e06ff */
[----:B------:R-:W-:Y:S01]  /*0360*/  SHF.L.U64.HI R21, R31, 0x2, R24 ;  /* 0x000000021f157819 */ /* 0x000fe20000010218 */
[----:B------:R-:W-:Y:S01]  /*0370*/  IMAD.X R24, RZ, RZ, RZ, P6 ;  /* 0x000000ffff187224 */ /* 0x000fe200030e06ff */
[C---:B------:R-:W-:Y:S01]  /*0380*/  SHF.L.U64.HI R33, R35.reuse, 0x2, R22 ;  /* 0x0000000223217819 */ /* 0x040fe20000010216 */
[----:B------:R-:W-:Y:S01]  /*0390*/  IMAD.SHL.U32 R35, R35, 0x4, RZ ;  /* 0x0000000423237824 */ /* 0x000fe200078e00ff */
[----:B------:R-:W-:-:S02]  /*03a0*/  IADD3.X R22, PT, PT, RZ, RZ, RZ, P0, !PT ;  /* 0x000000ffff167210 */ /* 0x000fc400007fe4ff */
[C---:B------:R-:W-:Y:S01]  /*03b0*/  SHF.L.U64.HI R9, R10.reuse, 0x2, R9 ;  /* 0x000000020a097819 */ /* 0x040fe20000010209 */
[----:B------:R-:W-:Y:S01]  /*03c0*/  IMAD.SHL.U32 R10, R10, 0x4, RZ ;  /* 0x000000040a0a7824 */ /* 0x000fe200078e00ff */
[C---:B------:R-:W-:Y:S01]  /*03d0*/  SHF.L.U64.HI R11, R12.reuse, 0x2, R11 ;  /* 0x000000020c0b7819 */ /* 0x040fe2000001020b */
[----:B------:R-:W-:Y:S01]  /*03e0*/  IMAD.SHL.U32 R12, R12, 0x4, RZ ;  /* 0x000000040c0c7824 */ /* 0x000fe200078e00ff */
[----:B------:R-:W-:Y:S02]  /*03f0*/  SHF.L.U64.HI R13, R14, 0x2, R13 ;  /* 0x000000020e0d7819 */ /* 0x000fe4000001020d */
[C---:B------:R-:W-:Y:S01]  /*0400*/  SHF.L.U64.HI R15, R16.reuse, 0x2, R15 ;  /* 0x00000002100f7819 */ /* 0x040fe2000001020f */
[----:B------:R-:W-:Y:S01]  /*0410*/  IMAD.SHL.U32 R16, R16, 0x4, RZ ;  /* 0x0000000410107824 */ /* 0x000fe200078e00ff */
[C---:B------:R-:W-:Y:S01]  /*0420*/  SHF.L.U64.HI R17, R18.reuse, 0x2, R17 ;  /* 0x0000000212117819 */ /* 0x040fe20000010211 */
[----:B------:R-:W-:Y:S01]  /*0430*/  IMAD.SHL.U32 R18, R18, 0x4, RZ ;  /* 0x0000000412127824 */ /* 0x000fe200078e00ff */
[C---:B------:R-:W-:Y:S01]  /*0440*/  SHF.L.U64.HI R19, R20.reuse, 0x2, R19 ;  /* 0x0000000214137819 */ /* 0x040fe20000010213 */
[----:B------:R-:W-:Y:S01]  /*0450*/  IMAD.SHL.U32 R20, R20, 0x4, RZ ;  /* 0x0000000414147824 */ /* 0x000fe200078e00ff */
[C---:B------:R-:W-:Y:S01]  /*0460*/  SHF.L.U64.HI R37, R39.reuse, 0x2, R24 ;  /* 0x0000000227257819 */ /* 0x040fe20000010218 */
[----:B------:R-:W-:Y:S01]  /*0470*/  IMAD.SHL.U32 R39, R39, 0x4, RZ ;  /* 0x0000000427277824 */ /* 0x000fe200078e00ff */
[----:B------:R-:W-:-:S02]  /*0480*/  SHF.L.U64.HI R41, R43, 0x2, R22 ;  /* 0x000000022b297819 */ /* 0x000fc40000010216 */
[----:B------:R-:W-:Y:S02]  /*0490*/  SHF.L.U64.HI R45, R30, 0x2, R45 ;  /* 0x000000021e2d7819 */ /* 0x000fe4000001022d */
[C---:B------:R-:W-:Y:S01]  /*04a0*/  SHF.L.U64.HI R32, R34.reuse, 0x2, R25 ;  /* 0x0000000222207819 */ /* 0x040fe20000010219 */
[----:B------:R-:W-:Y:S01]  /*04b0*/  IMAD.SHL.U32 R34, R34, 0x4, RZ ;  /* 0x0000000422227824 */ /* 0x000fe200078e00ff */
[C---:B------:R-:W-:Y:S01]  /*04c0*/  SHF.L.U64.HI R36, R2.reuse, 0x2, R23 ;  /* 0x0000000202247819 */ /* 0x040fe20000010217 */
[----:B------:R-:W-:Y:S01]  /*04d0*/  IMAD.SHL.U32 R2, R2, 0x4, RZ ;  /* 0x0000000402027824 */ /* 0x000fe200078e00ff */
[----:B------:R-:W-:Y:S02]  /*04e0*/  SHF.L.U32 R8, R8, 0x2, RZ ;  /* 0x0000000208087819 */ /* 0x000fe400000006ff */
[----:B------:R-:W-:Y:S02]  /*04f0*/  SHF.L.U32 R14, R14, 0x2, RZ ;  /* 0x000000020e0e7819 */ /* 0x000fe400000006ff */
[----:B------:R-:W-:-:S02]  /*0500*/  SHF.L.U32 R31, R31, 0x2, RZ ;  /* 0x000000021f1f7819 */ /* 0x000fc400000006ff */
[----:B------:R-:W-:Y:S02]  /*0510*/  SHF.L.U32 R43, R43, 0x2, RZ ;  /* 0x000000022b2b7819 */ /* 0x000fe400000006ff */
[----:B------:R-:W-:Y:S02]  /*0520*/  SHF.L.U32 R30, R30, 0x2, RZ ;  /* 0x000000021e1e7819 */ /* 0x000fe400000006ff */
[----:B------:R-:W-:Y:S01]  /*0530*/  LOP3.LUT R4, R0, UR4, RZ, 0xfc, !PT ;  /* 0x0000000400047c12 */ /* 0x000fe2000f8efcff */
[----:B--23--:R-:W-:-:S06]  /*0540*/  UMOV UR4, URZ ;  /* 0x000000ff00047c82 */ /* 0x00cfcc0008000000 */
.L_x_0:
[----:B------:R-:W-:Y:S01]  /*0550*/  MOV R24, UR6 ;  /* 0x0000000600187c02 */ /* 0x000fe20008000f00 */
[----:B------:R-:W-:Y:S01]  /*0560*/  IMAD.U32 R22, RZ, RZ, UR6 ;  /* 0x00000006ff167e24 */ /* 0x000fe2000f8e00ff */
[----:B------:R-:W-:Y:S01]  /*0570*/  MOV R23, UR7 ;  /* 0x0000000700177c02 */ /* 0x000fe20008000f00 */
[----:B------:R-:W-:Y:S02]  /*0580*/  IMAD.U32 R25, RZ, RZ, UR7 ;  /* 0x00000007ff197e24 */ /* 0x000fe4000f8e00ff */
[----:B------:R-:W-:Y:S01]  /*0590*/  IMAD.MOV.U32 R22, RZ, RZ, R24 ;  /* 0x000000ffff167224 */ /* 0x000fe200078e0018 */
[----:B------:R-:W-:-:S03]  /*05a0*/  IADD3 R24, P0, PT, R34, UR6, RZ ;  /* 0x0000000622187c10 */ /* 0x000fc6000ff1e0ff */
[----:B------:R-:W-:Y:S01]  /*05b0*/  IMAD.WIDE.U32 R28, R4, 0x4, R22 ;  /* 0x00000004041c7825 */ /* 0x000fe200078e0016 */
[----:B------:R-:W-:Y:S02]  /*05c0*/  IADD3.X R25, PT, PT, R32, UR7, RZ, P0, !PT ;  /* 0x0000000720197c10 */ /* 0x000fe400087fe4ff */
[----:B------:R-:W-:Y:S02]  /*05d0*/  IADD3 R26, P0, PT, R6, UR6, RZ ;  /* 0x00000006061a7c10 */ /* 0x000fe4000ff1e0ff */
[----:B------:R0:W2:Y:S02]  /*05e0*/  LDG.E R42, desc[UR8][R28.64] ;  /* 0x000000081c2a7981 */ /* 0x0000a4000c1e1900 */
[----:B------:R-:W-:Y:S02]  /*05f0*/  IADD3.X R27, PT, PT, R5, UR7, RZ, P0, !PT ;  /* 0x00000007051b7c10 */ /* 0x000fe400087fe4ff */
[----:B------:R-:W3:Y:S04]  /*0600*/  LDG.E R25, desc[UR8][R24.64] ;  /* 0x0000000818197981 */ /* 0x000ee8000c1e1900 */
[----:B------:R1:W4:Y:S01]  /*0610*/  LDG.E R24, desc[UR8][R26.64] ;  /* 0x000000081a187981 */ /* 0x000322000c1e1900 */
[----:B0-----:R-:W-:-:S04]  /*0620*/  IADD3 R28, P0, PT, R8, UR6, RZ ;  /* 0x00000006081c7c10 */ /* 0x001fc8000ff1e0ff */
[----:B------:R-:W-:Y:S02]  /*0630*/  IADD3.X R29, PT, PT, R7, UR7, RZ, P0, !PT ;  /* 0x00000007071d7c10 */ /* 0x000fe400087fe4ff */
[----:B-1----:R-:W-:-:S03]  /*0640*/  IADD3 R26, P0, PT, R2, UR6, RZ ;  /* 0x00000006021a7c10 */ /* 0x002fc6000ff1e0ff */
[----:B------:R0:W5:Y:S01]  /*0650*/  LDG.E R40, desc[UR8][R28.64] ;  /* 0x000000081c287981 */ /* 0x000162000c1e1900 */
[----:B------:R-:W-:-:S05]  /*0660*/  IADD3.X R27, PT, PT, R36, UR7, RZ, P0, !PT ;  /* 0x00000007241b7c10 */ /* 0x000fca00087fe4ff */
[----:B------:R1:W5:Y:S01]  /*0670*/  LDG.E R38, desc[UR8][R26.64] ;  /* 0x000000081a267981 */ /* 0x000362000c1e1900 */
[----:B0-----:R-:W-:-:S04]  /*0680*/  IADD3 R28, P0, PT, R10, UR6, RZ ;  /* 0x000000060a1c7c10 */ /* 0x001fc8000ff1e0ff */
[----:B------:R-:W-:Y:S02]  /*0690*/  IADD3.X R29, PT, PT, R9, UR7, RZ, P0, !PT ;  /* 0x00000007091d7c10 */ /* 0x000fe400087fe4ff */
[----:B-1----:R-:W-:-:S04]  /*06a0*/  IADD3 R26, P0, PT, R12, UR6, RZ ;  /* 0x000000060c1a7c10 */ /* 0x002fc8000ff1e0ff */
[----:B------:R-:W5:Y:S01]  /*06b0*/  LDG.E R29, desc[UR8][R28.64] ;  /* 0x000000081c1d7981 */ /* 0x000f62000c1e1900 */
[----:B------:R-:W-:-:S05]  /*06c0*/  IADD3.X R27, PT, PT, R11, UR7, RZ, P0, !PT ;  /* 0x000000070b1b7c10 */ /* 0x000fca00087fe4ff */
[----:B------:R0:W5:Y:S01]  /*06d0*/  LDG.E R28, desc[UR8][R26.64] ;  /* 0x000000081a1c7981 */ /* 0x000162000c1e1900 */
[----:B--2---:R-:W-:-:S04]  /*06e0*/  FADD R42, R42, R44 ;  /* 0x0000002c2a2a7221 */ /* 0x004fc80000000000 */
[----:B---3--:R-:W-:-:S04]  /*06f0*/  FADD R25, R42, R25 ;  /* 0x000000192a197221 */ /* 0x008fc80000000000 */
[----:B----4-:R-:W-:Y:S01]  /*0700*/  FADD R42, R25, R24 ;  /* 0x00000018192a7221 */ /* 0x010fe20000000000 */
[----:B------:R-:W-:-:S04]  /*0710*/  IADD3 R24, P0, PT, R14, UR6, RZ ;  /* 0x000000060e187c10 */ /* 0x000fc8000ff1e0ff */
[----:B------:R-:W-:Y:S02]  /*0720*/  IADD3.X R25, PT, PT, R13, UR7, RZ, P0, !PT ;  /* 0x000000070d197c10 */ /* 0x000fe400087fe4ff */
[----:B0-----:R-:W-:-:S04]  /*0730*/  IADD3 R26, P0, PT, R16, UR6, RZ ;  /* 0x00000006101a7c10 */ /* 0x001fc8000ff1e0ff */
[----:B------:R-:W-:Y:S01]  /*0740*/  IADD3.X R27, PT, PT, R15, UR7, RZ, P0, !PT ;  /* 0x000000070f1b7c10 */ /* 0x000fe200087fe4ff */
[----:B------:R-:W2:Y:S04]  /*0750*/  LDG.E R25, desc[UR8][R24.64] ;  /* 0x0000000818197981 */ /* 0x000ea8000c1e1900 */
[----:B------:R0:W3:Y:S01]  /*0760*/  LDG.E R24, desc[UR8][R26.64] ;  /* 0x000000081a187981 */ /* 0x0000e2000c1e1900 */
[----:B-----5:R-:W-:Y:S01]  /*0770*/  FADD R40, R42, R40 ;  /* 0x000000282a287221 */ /* 0x020fe20000000000 */
[----:B0-----:R-:W-:-:S03]  /*0780*/  IADD3 R26, P0, PT, R18, UR6, RZ ;  /* 0x00000006121a7c10 */ /* 0x001fc6000ff1e0ff */
[----:B------:R-:W-:Y:S01]  /*0790*/  FADD R38, R40, R38 ;  /* 0x0000002628267221 */ /* 0x000fe20000000000 */
[----:B------:R-:W-:-:S03]  /*07a0*/  IADD3.X R27, PT, PT, R17, UR7, RZ, P0, !PT ;  /* 0x00000007111b7c10 */ /* 0x000fc600087fe4ff */
[----:B------:R-:W-:Y:S02]  /*07b0*/  FADD R29, R38, R29 ;  /* 0x0000001d261d7221 */ /* 0x000fe40000000000 */
[----:B------:R0:W4:Y:S02]  /*07c0*/  LDG.E R40, desc[UR8][R26.64] ;  /* 0x000000081a287981 */ /* 0x000124000c1e1900 */
[----:B------:R-:W-:Y:S01]  /*07d0*/  FADD R42, R29, R28 ;  /* 0x0000001c1d2a7221 */ /* 0x000fe20000000000 */
[----:B0-----:R-:W-:-:S04]  /*07e0*/  IADD3 R26, P0, PT, R20, UR6, RZ ;  /* 0x00000006141a7c10 */ /* 0x001fc8000ff1e0ff */
[----:B------:R-:W-:Y:S02]  /*07f0*/  IADD3.X R27, PT, PT, R19, UR7, RZ, P0, !PT ;  /* 0x00000007131b7c10 */ /* 0x000fe400087fe4ff */
[----:B------:R-:W-:-:S03]  /*0800*/  IADD3 R28, P0, PT, R31, UR6, RZ ;  /* 0x000000061f1c7c10 */ /* 0x000fc6000ff1e0ff */
[----:B------:R0:W5:Y:S01]  /*0810*/  LDG.E R38, desc[UR8][R26.64] ;  /* 0x000000081a267981 */ /* 0x000162000c1e1900 */
[----:B------:R-:W-:-:S06]  /*0820*/  IADD3.X R29, PT, PT, R21, UR7, RZ, P0, !PT ;  /* 0x00000007151d7c10 */ /* 0x000fcc00087fe4ff */
[----:B------:R-:W5:Y:S01]  /*0830*/  LDG.E R29, desc[UR8][R28.64] ;  /* 0x000000081c1d7981 */ /* 0x000f62000c1e1900 */
[----:B0-----:R-:W-:-:S04]  /*0840*/  IADD3 R26, P0, PT, R35, UR6, RZ ;  /* 0x00000006231a7c10 */ /* 0x001fc8000ff1e0ff */
[----:B------:R-:W-:-:S05]  /*0850*/  IADD3.X R27, PT, PT, R33, UR7, RZ, P0, !PT ;  /* 0x00000007211b7c10 */ /* 0x000fca00087fe4ff */
[----:B------:R0:W5:Y:S01]  /*0860*/  LDG.E R28, desc[UR8][R26.64] ;  /* 0x000000081a1c7981 */ /* 0x000162000c1e1900 */
[----:B------:R-:W-:-:S04]  /*0870*/  IMAD.WIDE.U32 R22, R3, 0x40, R22 ;  /* 0x0000004003167825 */ /* 0x000fc800078e0016 */
[----:B--2---:R-:W-:-:S04]  /*0880*/  FADD R25, R42, R25 ;  /* 0x000000192a197221 */ /* 0x004fc80000000000 */
[----:B---3--:R-:W-:Y:S01]  /*0890*/  FADD R42, R25, R24 ;  /* 0x00000018192a7221 */ /* 0x008fe20000000000 */
[----:B------:R-:W-:-:S04]  /*08a0*/  IADD3 R24, P0, PT, R39, UR6, RZ ;  /* 0x0000000627187c10 */ /* 0x000fc8000ff1e0ff */
[----:B------:R-:W-:Y:S02]  /*08b0*/  IADD3.X R25, PT, PT, R37, UR7, RZ, P0, !PT ;  /* 0x0000000725197c10 */ /* 0x000fe400087fe4ff */
[----:B0-----:R-:W-:-:S04]  /*08c0*/  IADD3 R26, P0, PT, R43, UR6, RZ ;  /* 0x000000062b1a7c10 */ /* 0x001fc8000ff1e0ff */
[----:B------:R-:W-:Y:S01]  /*08d0*/  IADD3.X R27, PT, PT, R41, UR7, RZ, P0, !PT ;  /* 0x00000007291b7c10 */ /* 0x000fe200087fe4ff */
[----:B------:R-:W2:Y:S04]  /*08e0*/  LDG.E R25, desc[UR8][R24.64] ;  /* 0x0000000818197981 */ /* 0x000ea8000c1e1900 */
[----:B------:R0:W3:Y:S01]  /*08f0*/  LDG.E R24, desc[UR8][R26.64] ;  /* 0x000000081a187981 */ /* 0x0000e2000c1e1900 */
[----:B----4-:R-:W-:Y:S01]  /*0900*/  FADD R40, R42, R40 ;  /* 0x000000282a287221 */ /* 0x010fe20000000000 */
[----:B0-----:R-:W-:-:S04]  /*0910*/  IADD3 R26, P0, PT, R30, UR6, RZ ;  /* 0x000000061e1a7c10 */ /* 0x001fc8000ff1e0ff */
[----:B------:R-:W-:Y:S01]  /*0920*/  IADD3.X R27, PT, PT, R45, UR7, RZ, P0, !PT ;  /* 0x000000072d1b7c10 */ /* 0x000fe200087fe4ff */
[----:B-----5:R-:W-:-:S04]  /*0930*/  FADD R38, R40, R38 ;  /* 0x0000002628267221 */ /* 0x020fc80000000000 */
[----:B------:R0:W4:Y:S01]  /*0940*/  LDG.E R40, desc[UR8][R26.64] ;  /* 0x000000081a287981 */ /* 0x000122000c1e1900 */
[----:B------:R-:W-:Y:S01]  /*0950*/  FADD R29, R38, R29 ;  /* 0x0000001d261d7221 */ /* 0x000fe20000000000 */
[----:B0-----:R-:W-:-:S05]  /*0960*/  IMAD.WIDE.U32 R26, R4, 0x4, R22 ;  /* 0x00000004041a7825 */ /* 0x001fca00078e0016 */
[----:B------:R0:W5:Y:S01]  /*0970*/  LDG.E R38, desc[UR8][R26.64] ;  /* 0x000000081a267981 */ /* 0x000162000c1e1900 */
[----:B------:R-:W-:Y:S01]  /*0980*/  FADD R42, R29, R28 ;  /* 0x0000001c1d2a7221 */ /* 0x000fe20000000000 */
[----:B------:R-:W-:-:S05]  /*0990*/  IADD3 R28, P0, PT, R22, R34, RZ ;  /* 0x00000022161c7210 */ /* 0x000fca0007f1e0ff */
[----:B------:R-:W-:Y:S01]  /*09a0*/  IMAD.X R29, R23, 0x1, R32, P0 ;  /* 0x00000001171d7824 */ /* 0x000fe200000e0620 */
[----:B0-----:R-:W-:-:S05]  /*09b0*/  IADD3 R26, P0, PT, R22, R6, RZ ;  /* 0x00000006161a7210 */ /* 0x001fca0007f1e0ff */
[----:B------:R-:W5:Y:S01]  /*09c0*/  LDG.E R29, desc[UR8][R28.64] ;  /* 0x000000081c1d7981 */ /* 0x000f62000c1e1900 */
[----:B------:R-:W-:-:S05]  /*09d0*/  IADD3.X R27, PT, PT, R23, R5, RZ, P0, !PT ;  /* 0x00000005171b7210 */ /* 0x000fca00007fe4ff */
[----:B------:R0:W5:Y:S01]  /*09e0*/  LDG.E R28, desc[UR8][R26.64] ;  /* 0x000000081a1c7981 */ /* 0x000162000c1e1900 */
[----:B--2---:R-:W-:-:S04]  /*09f0*/  FADD R25, R42, R25 ;  /* 0x000000192a197221 */ /* 0x004fc80000000000 */
[----:B---3--:R-:W-:Y:S01]  /*0a00*/  FADD R42, R25, R24 ;  /* 0x00000018192a7221 */ /* 0x008fe20000000000 */
[----:B------:R-:W-:-:S05]  /*0a10*/  IADD3 R24, P0, PT, R22, R8, RZ ;  /* 0x0000000816187210 */ /* 0x000fca0007f1e0ff */
[----:B------:R-:W-:Y:S01]  /*0a20*/  IMAD.X R25, R23, 0x1, R7, P0 ;  /* 0x0000000117197824 */ /* 0x000fe200000e0607 */
[----:B0-----:R-:W-:-:S05]  /*0a30*/  IADD3 R26, P0, PT, R22, R2, RZ ;  /* 0x00000002161a7210 */ /* 0x001fca0007f1e0ff */
[----:B------:R-:W-:Y:S01]  /*0a40*/  IMAD.X R27, R23, 0x1, R36, P0 ;  /* 0x00000001171b7824 */ /* 0x000fe200000e0624 */
[----:B------:R-:W2:Y:S04]  /*0a50*/  LDG.E R25, desc[UR8][R24.64] ;  /* 0x0000000818197981 */ /* 0x000ea8000c1e1900 */
[----:B------:R0:W3:Y:S01]  /*0a60*/  LDG.E R24, desc[UR8][R26.64] ;  /* 0x000000081a187981 */ /* 0x0000e2000c1e1900 */
[----:B----4-:R-:W-:Y:S01]  /*0a70*/  FADD R40, R42, R40 ;  /* 0x000000282a287221 */ /* 0x010fe20000000000 */
[----:B0-----:R-:W-:-:S04]  /*0a80*/  IADD3 R26, P0, PT, R22, R10, RZ ;  /* 0x0000000a161a7210 */ /* 0x001fc80007f1e0ff */
[----:B------:R-:W-:Y:S01]  /*0a90*/  IADD3.X R27, PT, PT, R23, R9, RZ, P0, !PT ;  /* 0x00000009171b7210 */ /* 0x000fe200007fe4ff */
[----:B-----5:R-:W-:-:S04]  /*0aa0*/  FADD R38, R40, R38 ;  /* 0x0000002628267221 */ /* 0x020fc80000000000 */
[----:B------:R0:W4:Y:S01]  /*0ab0*/  LDG.E R40, desc[UR8][R26.64] ;  /* 0x000000081a287981 */ /* 0x000122000c1e1900 */
[----:B------:R-:W-:Y:S01]  /*0ac0*/  FADD R29, R38, R29 ;  /* 0x0000001d261d7221 */ /* 0x000fe20000000000 */
[----:B0-----:R-:W-:-:S05]  /*0ad0*/  IADD3 R26, P0, PT, R22, R12, RZ ;  /* 0x0000000c161a7210 */ /* 0x001fca0007f1e0ff */
[----:B------:R-:W-:Y:S02]  /*0ae0*/  IMAD.X R27, R23, 0x1, R11, P0 ;  /* 0x00000001171b7824 */ /* 0x000fe400000e060b */
[----:B------:R-:W-:Y:S01]  /*0af0*/  FADD R42, R29, R28 ;  /* 0x0000001c1d2a7221 */ /* 0x000fe20000000000 */
[----:B------:R-:W-:Y:S02]  /*0b00*/  IADD3 R28, P0, PT, R22, R14, RZ ;  /* 0x0000000e161c7210 */ /* 0x000fe40007f1e0ff */
[----:B------:R0:W5:Y:S03]  /*0b10*/  LDG.E R38, desc[UR8][R26.64] ;  /* 0x000000081a267981 */ /* 0x000166000c1e1900 */
[----:B------:R-:W-:-:S06]  /*0b20*/  IMAD.X R29, R23, 0x1, R13, P0 ;  /* 0x00000001171d7824 */ /* 0x000fcc00000e060d */
[----:B------:R-:W5:Y:S01]  /*0b30*/  LDG.E R29, desc[UR8][R28.64] ;  /* 0x000000081c1d7981 */ /* 0x000f62000c1e1900 */
[----:B0-----:R-:W-:-:S04]  /*0b40*/  IADD3 R26, P0, PT, R22, R16, RZ ;  /* 0x00000010161a7210 */ /* 0x001fc80007f1e0ff */
[----:B------:R-:W-:-:S05]  /*0b50*/  IADD3.X R27, PT, PT, R23, R15, RZ, P0, !PT ;  /* 0x0000000f171b7210 */ /* 0x000fca00007fe4ff */
[----:B------:R0:W5:Y:S01]  /*0b60*/  LDG.E R28, desc[UR8][R26.64] ;  /* 0x000000081a1c7981 */ /* 0x000162000c1e1900 */
[----:B--2---:R-:W-:-:S04]  /*0b70*/  FADD R25, R42, R25 ;  /* 0x000000192a197221 */ /* 0x004fc80000000000 */
[----:B---3--:R-:W-:Y:S01]  /*0b80*/  FADD R44, R25, R24 ;  /* 0x00000018192c7221 */ /* 0x008fe20000000000 */
[----:B------:R-:W-:-:S05]  /*0b90*/  IADD3 R24, P0, PT, R22, R18, RZ ;  /* 0x0000001216187210 */ /* 0x000fca0007f1e0ff */
[----:B------:R-:W-:Y:S01]  /*0ba0*/  IMAD.X R25, R23, 0x1, R17, P0 ;  /* 0x0000000117197824 */ /* 0x000fe200000e0611 */
[----:B0-----:R-:W-:-:S04]  /*0bb0*/  IADD3 R26, P0, PT, R22, R20, RZ ;  /* 0x00000014161a7210 */ /* 0x001fc80007f1e0ff */
[----:B------:R0:W2:Y:S01]  /*0bc0*/  LDG.E R42, desc[UR8][R24.64] ;  /* 0x00000008182a7981 */ /* 0x0000a2000c1e1900 */
[----:B------:R-:W-:Y:S01]  /*0bd0*/  IMAD.X R27, R23, 0x1, R19, P0 ;  /* 0x00000001171b7824 */ /* 0x000fe200000e0613 */
[----:B0-----:R-:W-:Y:S01]  /*0be0*/  IADD3 R24, P0, PT, R22, R31, RZ ;  /* 0x0000001f16187210 */ /* 0x001fe20007f1e0ff */
[----:B----4-:R-:W-:-:S03]  /*0bf0*/  FADD R44, R44, R40 ;  /* 0x000000282c2c7221 */ /* 0x010fc60000000000 */
[----:B------:R0:W3:Y:S01]  /*0c00*/  LDG.E R40, desc[UR8][R26.64] ;  /* 0x000000081a287981 */ /* 0x0000e2000c1e1900 */
[----:B------:R-:W-:-:S06]  /*0c10*/  IADD3.X R25, PT, PT, R23, R21, RZ, P0, !PT ;  /* 0x0000001517197210 */ /* 0x000fcc00007fe4ff */
[----:B------:R-:W4:Y:S01]  /*0c20*/  LDG.E R25, desc[UR8][R24.64] ;  /* 0x0000000818197981 */ /* 0x000f22000c1e1900 */
[----:B0-----:R-:W-:-:S05]  /*0c30*/  IADD3 R26, P0, PT, R22, R35, RZ ;  /* 0x00000023161a7210 */ /* 0x001fca0007f1e0ff */
[----:B------:R-:W-:-:S05]  /*0c40*/  IMAD.X R27, R23, 0x1, R33, P0 ;  /* 0x00000001171b7824 */ /* 0x000fca00000e0621 */
[----:B------:R0:W4:Y:S01]  /*0c50*/  LDG.E R24, desc[UR8][R26.64] ;  /* 0x000000081a187981 */ /* 0x000122000c1e1900 */
[----:B-----5:R-:W-:-:S04]  /*0c60*/  FADD R38, R44, R38 ;  /* 0x000000262c267221 */ /* 0x020fc80000000000 */
[----:B------:R-:W-:-:S04]  /*0c70*/  FADD R29, R38, R29 ;  /* 0x0000001d261d7221 */ /* 0x000fc80000000000 */
[----:B------:R-:W-:Y:S01]  /*0c80*/  FADD R44, R29, R28 ;  /* 0x0000001c1d2c7221 */ /* 0x000fe20000000000 */
[----:B------:R-:W-:-:S05]  /*0c90*/  IADD3 R28, P0, PT, R22, R39, RZ ;  /* 0x00000027161c7210 */ /* 0x000fca0007f1e0ff */
[----:B------:R-:W-:Y:S01]  /*0ca0*/  IMAD.X R29, R23, 0x1, R37, P0 ;  /* 0x00000001171d7824 */ /* 0x000fe200000e0625 */
[----:B0-----:R-:W-:-:S04]  /*0cb0*/  IADD3 R26, P0, PT, R22, R43, RZ ;  /* 0x0000002b161a7210 */ /* 0x001fc80007f1e0ff */
[----:B------:R0:W5:Y:S01]  /*0cc0*/  LDG.E R38, desc[UR8][R28.64] ;  /* 0x000000081c267981 */ /* 0x000162000c1e1900 */
[----:B------:R-:W-:-:S06]  /*0cd0*/  IADD3.X R27, PT, PT, R23, R41, RZ, P0, !PT ;  /* 0x00000029171b7210 */ /* 0x000fcc00007fe4ff */
[----:B------:R-:W5:Y:S01]  /*0ce0*/  LDG.E R27, desc[UR8][R26.64] ;  /* 0x000000081a1b7981 */ /* 0x000f62000c1e1900 */
[----:B0-----:R-:W-:-:S05]  /*0cf0*/  IADD3 R28, P0, PT, R22, R30, RZ ;  /* 0x0000001e161c7210 */ /* 0x001fca0007f1e0ff */
[----:B------:R-:W-:-:S05]  /*0d00*/  IMAD.X R29, R23, 0x1, R45, P0 ;  /* 0x00000001171d7824 */ /* 0x000fca00000e062d */
[----:B------:R0:W5:Y:S01]  /*0d10*/  LDG.E R26, desc[UR8][R28.64] ;  /* 0x000000081c1a7981 */ /* 0x000162000c1e1900 */
[----:B------:R-:W-:-:S04]  /*0d20*/  IMAD.WIDE.U32 R22, R3, 0x40, R22 ;  /* 0x0000004003167825 */ /* 0x000fc800078e0016 */
[----:B0-----:R-:W-:-:S06]  /*0d30*/  IMAD.WIDE.U32 R28, R4, 0x4, R22 ;  /* 0x00000004041c7825 */ /* 0x001fcc00078e0016 */
[----:B------:R-:W5:Y:S01]  /*0d40*/  LDG.E R29, desc[UR8][R28.64] ;  /* 0x000000081c1d7981 */ /* 0x000f62000c1e1900 */
[----:B--2---:R-:W-:-:S04]  /*0d50*/  FADD R42, R44, R42 ;  /* 0x0000002a2c2a7221 */ /* 0x004fc80000000000 */
[----:B---3--:R-:W-:-:S04]  /*0d60*/  FADD R40, R42, R40 ;  /* 0x000000282a287221 */ /* 0x008fc80000000000 */
[----:B----4-:R-:W-:-:S04]  /*0d70*/  FADD R25, R40, R25 ;  /* 0x0000001928197221 */ /* 0x010fc80000000000 */
[----:B------:R-:W-:Y:S01]  /*0d80*/  FADD R40, R25, R24 ;  /* 0x0000001819287221 */ /* 0x000fe20000000000 */
[----:B------:R-:W-:-:S05]  /*0d90*/  IADD3 R24, P0, PT, R22, R34, RZ ;  /* 0x0000002216187210 */ /* 0x000fca0007f1e0ff */
[----:B------:R-:W-:-:S05]  /*0da0*/  IMAD.X R25, R23, 0x1, R32, P0 ;  /* 0x0000000117197824 */ /* 0x000fca00000e0620 */
[----:B------:R0:W2:Y:S02]  /*0db0*/  LDG.E R28, desc[UR8][R24.64] ;  /* 0x00000008181c7981 */ /* 0x0000a4000c1e1900 */
[----:B0-----:R-:W-:-:S04]  /*0dc0*/  IADD3 R24, P0, PT, R22, R6, RZ ;  /* 0x0000000616187210 */ /* 0x001fc80007f1e0ff */
[----:B------:R-:W-:Y:S01]  /*0dd0*/  IADD3.X R25, PT, PT, R23, R5, RZ, P0, !PT ;  /* 0x0000000517197210 */ /* 0x000fe200007fe4ff */
[----:B-----5:R-:W-:-:S04]  /*0de0*/  FADD R38, R40, R38 ;  /* 0x0000002628267221 */ /* 0x020fc80000000000 */
[----:B------:R0:W3:Y:S01]  /*0df0*/  LDG.E R40, desc[UR8][R24.64] ;  /* 0x0000000818287981 */ /* 0x0000e2000c1e1900 */
[----:B------:R-:W-:Y:S01]  /*0e00*/  FADD R27, R38, R27 ;  /* 0x0000001b261b7221 */ /* 0x000fe20000000000 */
[----:B0-----:R-:W-:-:S05]  /*0e10*/  IADD3 R24, P0, PT, R22, R8, RZ ;  /* 0x0000000816187210 */ /* 0x001fca0007f1e0ff */
[----:B------:R-:W-:Y:S02]  /*0e20*/  IMAD.X R25, R23, 0x1, R7, P0 ;  /* 0x0000000117197824 */ /* 0x000fe400000e0607 */
[----:B------:R-:W-:Y:S01]  /*0e30*/  FADD R42, R27, R26 ;  /* 0x0000001a1b2a7221 */ /* 0x000fe20000000000 */
[----:B------:R-:W-:Y:S02]  /*0e40*/  IADD3 R26, P0, PT, R22, R2, RZ ;  /* 0x00000002161a7210 */ /* 0x000fe40007f1e0ff */
[----:B------:R0:W4:Y:S02]  /*0e50*/  LDG.E R38, desc[UR8][R24.64] ;  /* 0x0000000818267981 */ /* 0x000124000c1e1900 */
[----:B------:R-:W-:-:S06]  /*0e60*/  IADD3.X R27, PT, PT, R23, R36, RZ, P0, !PT ;  /* 0x00000024171b7210 */ /* 0x000fcc00007fe4ff */
[----:B------:R-:W5:Y:S01]  /*0e70*/  LDG.E R27, desc[UR8][R26.64] ;  /* 0x000000081a1b7981 */ /* 0x000f62000c1e1900 */
[----:B0-----:R-:W-:-:S05]  /*0e80*/  IADD3 R24, P0, PT, R22, R10, RZ ;  /* 0x0000000a16187210 */ /* 0x001fca0007f1e0ff */
[----:B------:R-:W-:-:S05]  /*0e90*/  IMAD.X R25, R23, 0x1, R9, P0 ;  /* 0x0000000117197824 */ /* 0x000fca00000e0609 */
[----:B------:R0:W5:Y:S01]  /*0ea0*/  LDG.E R26, desc[UR8][R24.64] ;  /* 0x00000008181a7981 */ /* 0x000162000c1e1900 */
[----:B------:R-:W-:-:S04]  /*0eb0*/  FADD R29, R42, R29 ;  /* 0x0000001d2a1d7221 */ /* 0x000fc80000000000 */
[----:B--2---:R-:W-:Y:S01]  /*0ec0*/  FADD R42, R29, R28 ;  /* 0x0000001c1d2a7221 */ /* 0x004fe20000000000 */
[----:B------:R-:W-:-:S04]  /*0ed0*/  IADD3 R28, P0, PT, R22, R12, RZ ;  /* 0x0000000c161c7210 */ /* 0x000fc80007f1e0ff */
[----:B------:R-:W-:Y:S02]  /*0ee0*/  IADD3.X R29, PT, PT, R23, R11, RZ, P0, !PT ;  /* 0x0000000b171d7210 */ /* 0x000fe400007fe4ff */
[----:B0-----:R-:W-:-:S04]  /*0ef0*/  IADD3 R24, P0, PT, R22, R14, RZ ;  /* 0x0000000e16187210 */ /* 0x001fc80007f1e0ff */
[----:B------:R-:W2:Y:S01]  /*0f00*/  LDG.E R29, desc[UR8][R28.64] ;  /* 0x000000081c1d7981 */ /* 0x000ea2000c1e1900 */
[----:B------:R-:W-:-:S05]  /*0f10*/  IMAD.X R25, R23, 0x1, R13, P0 ;  /* 0x0000000117197824 */ /* 0x000fca00000e060d */
[----:B------:R0:W2:Y:S01]  /*0f20*/  LDG.E R28, desc[UR8][R24.64] ;  /* 0x00000008181c7981 */ /* 0x0000a2000c1e1900 */
[----:B---3--:R-:W-:Y:S01]  /*0f30*/  FADD R40, R42, R40 ;  /* 0x000000282a287221 */ /* 0x008fe20000000000 */
[----:B0-----:R-:W-:-:S04]  /*0f40*/  IADD3 R24, P0, PT, R22, R16, RZ ;  /* 0x0000001016187210 */ /* 0x001fc80007f1e0ff */
[----:B------:R-:W-:Y:S01]  /*0f50*/  IADD3.X R25, PT, PT, R23, R15, RZ, P0, !PT ;  /* 0x0000000f17197210 */ /* 0x000fe200007fe4ff */
[----:B----4-:R-:W-:-:S04]  /*0f60*/  FADD R40, R40, R38 ;  /* 0x0000002628287221 */ /* 0x010fc80000000000 */
[----:B------:R0:W3:Y:S02]  /*0f70*/  LDG.E R38, desc[UR8][R24.64] ;  /* 0x0000000818267981 */ /* 0x0000e4000c1e1900 */
[----:B0-----:R-:W-:Y:S01]  /*0f80*/  IADD3 R24, P0, PT, R22, R18, RZ ;  /* 0x0000001216187210 */ /* 0x001fe20007f1e0ff */
[----:B-----5:R-:W-:-:S04]  /*0f90*/  FADD R27, R40, R27 ;  /* 0x0000001b281b7221 */ /* 0x020fc80000000000 */
[----:B------:R-:W-:-:S05]  /*0fa0*/  IMAD.X R25, R23, 0x1, R17, P0 ;  /* 0x0000000117197824 */ /* 0x000fca00000e0611 */
[----:B------:R0:W4:Y:S01]  /*0fb0*/  LDG.E R40, desc[UR8][R24.64] ;  /* 0x0000000818287981 */ /* 0x000122000c1e1900 */
[----:B------:R-:W-:Y:S01]  /*0fc0*/  FADD R42, R27, R26 ;  /* 0x0000001a1b2a7221 */ /* 0x000fe20000000000 */
[----:B------:R-:W-:-:S04]  /*0fd0*/  IADD3 R26, P0, PT, R22, R20, RZ ;  /* 0x00000014161a7210 */ /* 0x000fc80007f1e0ff */
[----:B------:R-:W-:Y:S02]  /*0fe0*/  IADD3.X R27, PT, PT, R23, R19, RZ, P0, !PT ;  /* 0x00000013171b7210 */ /* 0x000fe400007fe4ff */
[----:B0-----:R-:W-:-:S04]  /*0ff0*/  IADD3 R24, P0, PT, R22, R31, RZ ;  /* 0x0000001f16187210 */ /* 0x001fc80007f1e0ff */
[----:B------:R-:W5:Y:S01]  /*1000*/  LDG.E R27, desc[UR8][R26.64] ;  /* 0x000000081a1b7981 */ /* 0x000f62000c1e1900 */
[----:B------:R-:W-:-:S05]  /*1010*/  IMAD.X R25, R23, 0x1, R21, P0 ;  /* 0x0000000117197824 */ /* 0x000fca00000e0615 */
[----:B------:R0:W5:Y:S01]  /*1020*/  LDG.E R26, desc[UR8][R24.64] ;  /* 0x00000008181a7981 */ /* 0x000162000c1e1900 */
[----:B--2---:R-:W-:-:S04]  /*1030*/  FADD R29, R42, R29 ;  /* 0x0000001d2a1d7221 */ /* 0x004fc80000000000 */
[----:B------:R-:W-:Y:S01]  /*1040*/  FADD R42, R29, R28 ;  /* 0x0000001c1d2a7221 */ /* 0x000fe20000000000 */
[----:B------:R-:W-:-:S04]  /*1050*/  IADD3 R28, P0, PT, R22, R35, RZ ;  /* 0x00000023161c7210 */ /* 0x000fc80007f1e0ff */
[----:B------:R-:W-:Y:S02]  /*1060*/  IADD3.X R29, PT, PT, R23, R33, RZ, P0, !PT ;  /* 0x00000021171d7210 */ /* 0x000fe400007fe4ff */
[----:B0-----:R-:W-:-:S03]  /*1070*/  IADD3 R24, P0, PT, R22, R39, RZ ;  /* 0x0000002716187210 */ /* 0x001fc60007f1e0ff */
[----:B------:R-:W2:Y:S02]  /*1080*/  LDG.E R28, desc[UR8][R28.64] ;  /* 0x000000081c1c7981 */ /* 0x000ea4000c1e1900 */
[----:B------:R-:W-:Y:S02]  /*1090*/  IMAD.X R25, R23, 0x1, R37, P0 ;  /* 0x0000000117197824 */ /* 0x000fe400000e0625 */
[----:B---3--:R-:W-:-:S03]  /*10a0*/  FADD R42, R42, R38 ;  /* 0x000000262a2a7221 */ /* 0x008fc60000000000 */
[----:B------:R0:W3:Y:S02]  /*10b0*/  LDG.E R38, desc[UR8][R24.64] ;  /* 0x0000000818267981 */ /* 0x0000e4000c1e1900 */
[----:B0-----:R-:W-:-:S04]  /*10c0*/  IADD3 R24, P0, PT, R22, R43, RZ ;  /* 0x0000002b16187210 */ /* 0x001fc80007f1e0ff */
[----:B------:R-:W-:Y:S01]  /*10d0*/  IADD3.X R25, PT, PT, R23, R41, RZ, P0, !PT ;  /* 0x0000002917197210 */ /* 0x000fe200007fe4ff */
[----:B----4-:R-:W-:-:S04]  /*10e0*/  FADD R42, R42, R40 ;  /* 0x000000282a2a7221 */ /* 0x010fc80000000000 */
[----:B------:R0:W4:Y:S02]  /*10f0*/  LDG.E R40, desc[UR8][R24.64] ;  /* 0x0000000818287981 */ /* 0x000124000c1e1900 */
[----:B0-----:R-:W-:-:S05]  /*1100*/  IADD3 R24, P0, PT, R22, R30, RZ ;  /* 0x0000001e16187210 */ /* 0x001fca0007f1e0ff */
[----:B------:R-:W-:-:S05]  /*1110*/  IMAD.X R25, R23, 0x1, R45, P0 ;  /* 0x0000000117197824 */ /* 0x000fca00000e062d */
[----:B------:R-:W4:Y:S01]  /*1120*/  LDG.E R24, desc[UR8][R24.64] ;  /* 0x0000000818187981 */ /* 0x000f22000c1e1900 */
[----:B------:R-:W-:-:S04]  /*1130*/  IMAD.WIDE.U32 R22, R3, 0x40, R22 ;  /* 0x0000004003167825 */ /* 0x000fc800078e0016 */
[----:B-----5:R-:W-:-:S04]  /*1140*/  FADD R27, R42, R27 ;  /* 0x0000001b2a1b7221 */ /* 0x020fc80000000000 */
[----:B------:R-:W-:Y:S01]  /*1150*/  FADD R29, R27, R26 ;  /* 0x0000001a1b1d7221 */ /* 0x000fe20000000000 */
[----:B------:R-:W-:-:S05]  /*1160*/  IMAD.WIDE.U32 R26, R4, 0x4, R22 ;  /* 0x00000004041a7825 */ /* 0x000fca00078e0016 */
[----:B------:R2:W5:Y:S02]  /*1170*/  LDG.E R42, desc[UR8][R26.64] ;  /* 0x000000081a2a7981 */ /* 0x000564000c1e1900 */
[----:B--2---:R-:W-:Y:S01]  /*1180*/  FADD R27, R29, R28 ;  /* 0x0000001c1d1b7221 */ /* 0x004fe20000000000 */
[----:B------:R-:W-:-:S04]  /*1190*/  IADD3 R28, P0, PT, R22, R34, RZ ;  /* 0x00000022161c7210 */ /* 0x000fc80007f1e0ff */
[----:B------:R-:W-:Y:S02]  /*11a0*/  IADD3.X R29, PT, PT, R23, R32, RZ, P0, !PT ;  /* 0x00000020171d7210 */ /* 0x000fe400007fe4ff */
[----:B------:R-:W-:-:S03]  /*11b0*/  IADD3 R26, P0, PT, R22, R6, RZ ;  /* 0x00000006161a7210 */ /* 0x000fc60007f1e0ff */
[----:B------:R0:W2:Y:S01]  /*11c0*/  LDG.E R44, desc[UR8][R28.64] ;  /* 0x000000081c2c7981 */ /* 0x0000a2000c1e1900 */
[----:B---3--:R-:W-:Y:S01]  /*11d0*/  FADD R25, R27, R38 ;  /* 0x000000261b197221 */ /* 0x008fe20000000000 */
[----:B------:R-:W-:-:S05]  /*11e0*/  IMAD.X R27, R23, 0x1, R5, P0 ;  /* 0x00000001171b7824 */ /* 0x000fca00000e0605 */
[----:B------:R1:W3:Y:S01]  /*11f0*/  LDG.E R38, desc[UR8][R26.64] ;  /* 0x000000081a267981 */ /* 0x0002e2000c1e1900 */
[----:B0-----:R-:W-:-:S04]  /*1200*/  IADD3 R28, P0, PT, R22, R8, RZ ;  /* 0x00000008161c7210 */ /* 0x001fc80007f1e0ff */
[----:B------:R-:W-:Y:S01]  /*1210*/  IADD3.X R29, PT, PT, R23, R7, RZ, P0, !PT ;  /* 0x00000007171d7210 */ /* 0x000fe200007fe4ff */
[----:B----4-:R-:W-:-:S04]  /*1220*/  FADD R25, R25, R40 ;  /* 0x0000002819197221 */ /* 0x010fc80000000000 */
[----:B------:R-:W4:Y:S01]  /*1230*/  LDG.E R40, desc[UR8][R28.64] ;  /* 0x000000081c287981 */ /* 0x000f22000c1e1900 */
[----:B-1----:R-:W-:Y:S01]  /*1240*/  FADD R27, R25, R24 ;  /* 0x00000018191b7221 */ /* 0x002fe20000000000 */
[----:B------:R-:W-:-:S05]  /*1250*/  IADD3 R24, P0, PT, R22, R2, RZ ;  /* 0x0000000216187210 */ /* 0x000fca0007f1e0ff */
[----:B------:R-:W-:-:S05]  /*1260*/  IMAD.X R25, R23, 0x1, R36, P0 ;  /* 0x0000000117197824 */ /* 0x000fca00000e0624 */
[----:B------:R5:W4:Y:S01]  /*1270*/  LDG.E R24, desc[UR8][R24.64] ;  /* 0x0000000818187981 */ /* 0x000b22000c1e1900 */
[----:B------:R-:W-:Y:S01]  /*1280*/  IADD3 R26, P0, PT, R22, R10, RZ ;  /* 0x0000000a161a7210 */ /* 0x000fe20007f1e0ff */
[----:B-----5:R-:W-:-:S03]  /*1290*/  FADD R25, R42, R27 ;  /* 0x0000001b2a197221 */ /* 0x020fc60000000000 */
[----:B------:R-:W-:-:S05]  /*12a0*/  IADD3.X R27, PT, PT, R23, R9, RZ, P0, !PT ;  /* 0x00000009171b7210 */ /* 0x000fca00007fe4ff */
[----:B------:R0:W5:Y:S01]  /*12b0*/  LDG.E R42, desc[UR8][R26.64] ;  /* 0x000000081a2a7981 */ /* 0x000162000c1e1900 */
[----:B------:R-:W-:-:S05]  /*12c0*/  IADD3 R28, P0, PT, R22, R12, RZ ;  /* 0x0000000c161c7210 */ /* 0x000fca0007f1e0ff */
[----:B------:R-:W-:Y:S01]  /*12d0*/  IMAD.X R29, R23, 0x1, R11, P0 ;  /* 0x00000001171d7824 */ /* 0x000fe200000e060b */
[----:B0-----:R-:W-:-:S04]  /*12e0*/  IADD3 R26, P0, PT, R22, R14, RZ ;  /* 0x0000000e161a7210 */ /* 0x001fc80007f1e0ff */
[----:B------:R-:W-:Y:S01]  /*12f0*/  IADD3.X R27, PT, PT, R23, R13, RZ, P0, !PT ;  /* 0x0000000d171b7210 */ /* 0x000fe200007fe4ff */
[----:B--2---:R-:W-:Y:S02]  /*1300*/  FADD R25, R25, R44 ;  /* 0x0000002c19197221 */ /* 0x004fe40000000000 */
[----:B------:R0:W2:Y:S02]  /*1310*/  LDG.E R44, desc[UR8][R28.64] ;  /* 0x000000081c2c7981 */ /* 0x0000a4000c1e1900 */
[----:B---3--:R-:W-:Y:S02]  /*1320*/  FADD R25, R25, R38 ;  /* 0x0000002619197221 */ /* 0x008fe40000000000 */
[----:B------:R1:W3:Y:S01]  /*1330*/  LDG.E R38, desc[UR8][R26.64] ;  /* 0x000000081a267981 */ /* 0x0002e2000c1e1900 */
[----:B0-----:R-:W-:-:S05]  /*1340*/  IADD3 R28, P0, PT, R22, R16, RZ ;  /* 0x00000010161c7210 */ /* 0x001fca0007f1e0ff */
[----:B------:R-:W-:Y:S02]  /*1350*/  IMAD.X R29, R23, 0x1, R15, P0 ;  /* 0x00000001171d7824 */ /* 0x000fe400000e060f */
[----:B----4-:R-:W-:-:S03]  /*1360*/  FADD R25, R25, R40 ;  /* 0x0000002819197221 */ /* 0x010fc60000000000 */
[----:B------:R-:W4:Y:S01]  /*1370*/  LDG.E R40, desc[UR8][R28.64] ;  /* 0x000000081c287981 */ /* 0x000f22000c1e1900 */
[----:B-1----:R-:W-:Y:S01]  /*1380*/  FADD R27, R25, R24 ;  /* 0x00000018191b7221 */ /* 0x002fe20000000000 */
[----:B------:R-:W-:-:S04]  /*1390*/  IADD3 R24, P0, PT, R22, R18, RZ ;  /* 0x0000001216187210 */ /* 0x000fc80007f1e0ff */
[----:B------:R-:W-:Y:S02]  /*13a0*/  IADD3.X R25, PT, PT, R23, R17, RZ, P0, !PT ;  /* 0x0000001117197210 */ /* 0x000fe400007fe4ff */
[----:B------:R-:W-:-:S03]  /*13b0*/  IADD3 R26, P0, PT, R22, R20, RZ ;  /* 0x00000014161a7210 */ /* 0x000fc60007f1e0ff */
[----:B------:R5:W4:Y:S02]  /*13c0*/  LDG.E R24, desc[UR8][R24.64] ;  /* 0x0000000818187981 */ /* 0x000b24000c1e1900 */
[----:B-----5:R-:W-:Y:S01]  /*13d0*/  FADD R25, R27, R42 ;  /* 0x0000002a1b197221 */ /* 0x020fe20000000000 */
[----:B------:R-:W-:-:S05]  /*13e0*/  IMAD.X R27, R23, 0x1, R19, P0 ;  /* 0x00000001171b7824 */ /* 0x000fca00000e0613 */
[----:B------:R0:W5:Y:S01]  /*13f0*/  LDG.E R42, desc[UR8][R26.64] ;  /* 0x000000081a2a7981 */ /* 0x000162000c1e1900 */
[----:B------:R-:W-:-:S04]  /*1400*/  IADD3 R28, P0, PT, R22, R31, RZ ;  /* 0x0000001f161c7210 */ /* 0x000fc80007f1e0ff */
[----:B------:R-:W-:Y:S02]  /*1410*/  IADD3.X R29, PT, PT, R23, R21, RZ, P0, !PT ;  /* 0x00000015171d7210 */ /* 0x000fe400007fe4ff */
[----:B0-----:R-:W-:-:S05]  /*1420*/  IADD3 R26, P0, PT, R22, R35, RZ ;  /* 0x00000023161a7210 */ /* 0x001fca0007f1e0ff */
[----:B------:R-:W-:Y:S02]  /*1430*/  IMAD.X R27, R23, 0x1, R33, P0 ;  /* 0x00000001171b7824 */ /* 0x000fe400000e0621 */
[----:B--2---:R-:W-:Y:S02]  /*1440*/  FADD R25, R25, R44 ;  /* 0x0000002c19197221 */ /* 0x004fe40000000000 */
[----:B------:R0:W2:Y:S02]  /*1450*/  LDG.E R44, desc[UR8][R28.64] ;  /* 0x000000081c2c7981 */ /* 0x0000a4000c1e1900 */
[----:B---3--:R-:W-:Y:S02]  /*1460*/  FADD R25, R25, R38 ;  /* 0x0000002619197221 */ /* 0x008fe40000000000 */
[----:B------:R1:W3:Y:S01]  /*1470*/  LDG.E R38, desc[UR8][R26.64] ;  /* 0x000000081a267981 */ /* 0x0002e2000c1e1900 */
[----:B0-----:R-:W-:-:S04]  /*1480*/  IADD3 R28, P0, PT, R22, R39, RZ ;  /* 0x00000027161c7210 */ /* 0x001fc80007f1e0ff */
[----:B------:R-:W-:Y:S01]  /*1490*/  IADD3.X R29, PT, PT, R23, R37, RZ, P0, !PT ;  /* 0x00000025171d7210 */ /* 0x000fe200007fe4ff */
[----:B----4-:R-:W-:-:S04]  /*14a0*/  FADD R25, R25, R40 ;  /* 0x0000002819197221 */ /* 0x010fc80000000000 */
[----:B------:R3:W4:Y:S01]  /*14b0*/  LDG.E R40, desc[UR8][R28.64] ;  /* 0x000000081c287981 */ /* 0x000722000c1e1900 */
[----:B-1----:R-:W-:Y:S01]  /*14c0*/  FADD R27, R25, R24 ;  /* 0x00000018191b7221 */ /* 0x002fe20000000000 */
[----:B------:R-:W-:-:S05]  /*14d0*/  IADD3 R24, P0, PT, R22, R43, RZ ;  /* 0x0000002b16187210 */ /* 0x000fca0007f1e0ff */
[----:B------:R-:W-:Y:S01]  /*14e0*/  IMAD.X R25, R23, 0x1, R41, P0 ;  /* 0x0000000117197824 */ /* 0x000fe200000e0629 */
[----:B------:R-:W-:-:S04]  /*14f0*/  IADD3 R26, P0, PT, R22, R30, RZ ;  /* 0x0000001e161a7210 */ /* 0x000fc80007f1e0ff */
[----:B------:R-:W4:Y:S01]  /*1500*/  LDG.E R24, desc[UR8][R24.64] ;  /* 0x0000000818187981 */ /* 0x000f22000c1e1900 */
[----:B-----5:R-:W-:Y:S01]  /*1510*/  FADD R42, R27, R42 ;  /* 0x0000002a1b2a7221 */ /* 0x020fe20000000000 */
[----:B------:R-:W-:-:S05]  /*1520*/  IADD3.X R27, PT, PT, R23, R45, RZ, P0, !PT ;  /* 0x0000002d171b7210 */ /* 0x000fca00007fe4ff */
[----:B------:R-:W5:Y:S01]  /*1530*/  LDG.E R26, desc[UR8][R26.64] ;  /* 0x000000081a1a7981 */ /* 0x000f62000c1e1900 */
[----:B------:R-:W-:Y:S01]  /*1540*/  UIADD3 UR4, UPT, UPT, UR4, 0x40, URZ ;  /* 0x0000004004047890 */ /* 0x000fe2000fffe0ff */
[----:B------:R-:W-:-:S03]  /*1550*/  IMAD.WIDE.U32 R22, R3, 0x40, R22 ;  /* 0x0000004003167825 */ /* 0x000fc600078e0016 */
[----:B------:R-:W-:Y:S01]  /*1560*/  UISETP.NE.AND UP0, UPT, UR4, 0x80, UPT ;  /* 0x000000800400788c */ /* 0x000fe2000bf05270 */
[----:B------:R-:W-:Y:S02]  /*1570*/  R2UR UR6, R22 ;  /* 0x00000000160672ca */ /* 0x000fe400000e0000 */
[----:B------:R-:W-:Y:S01]  /*1580*/  R2UR UR7, R23 ;  /* 0x00000000170772ca */ /* 0x000fe200000e0000 */
[----:B--2---:R-:W-:-:S04]  /*1590*/  FADD R42, R42, R44 ;  /* 0x0000002c2a2a7221 */ /* 0x004fc80000000000 */
[----:B---3--:R-:W-:-:S04]  /*15a0*/  FADD R29, R42, R38 ;  /* 0x000000262a1d7221 */ /* 0x008fc80000000000 */
[----:B----4-:R-:W-:-:S04]  /*15b0*/  FADD R29, R29, R40 ;  /* 0x000000281d1d7221 */ /* 0x010fc80000000000 */
[----:B------:R-:W-:-:S04]  /*15c0*/  FADD R29, R29, R24 ;  /* 0x000000181d1d7221 */ /* 0x000fc80000000000 */
[----:B-----5:R-:W-:Y:S01]  /*15d0*/  FADD R44, R29, R26 ;  /* 0x0000001a1d2c7221 */ /* 0x020fe20000000000 */
[----:B------:R-:W-:Y:S06]  /*15e0*/  BRA.U UP0, `(.L_x_0) ;  /* 0xffffffed00d87547 */ /* 0x000fec000b83ffff */
[----:B------:R-:W0:Y:S01]  /*15f0*/  S2UR UR6, SR_CgaCtaId ;  /* 0x00000000000679c3 */ /* 0x000e220000008800 */
[----:B------:R-:W-:Y:S01]  /*1600*/  UMOV UR4, 0x400 ;  /* 0x0000040000047882 */ /* 0x000fe20000000000 */
[C---:B------:R-:W-:Y:S02]  /*1610*/  ISETP.GT.U32.AND P0, PT, R0.reuse, 0x7f, PT ;  /* 0x0000007f0000780c */ /* 0x040fe40003f04070 */
[----:B------:R-:W-:Y:S01]  /*1620*/  ISETP.GT.U32.AND P1, PT, R0, 0x3f, PT ;  /* 0x0000003f0000780c */ /* 0x000fe20003f24070 */
[----:B0-----:R-:W-:-:S06]  /*1630*/  ULEA UR6, UR6, UR4, 0x18 ;  /* 0x0000000406067291 */ /* 0x001fcc000f8ec0ff */
[----:B------:R-:W-:-:S05]  /*1640*/  LEA R3, R0, UR6, 0x2 ;  /* 0x0000000600037c11 */ /* 0x000fca000f8e10ff */
[----:B------:R-:W-:Y:S01]  /*1650*/  STS [R3], R44 ;  /* 0x0000002c03007388 */ /* 0x000fe20000000800 */
[----:B------:R-:W-:Y:S06]  /*1660*/  BAR.SYNC.DEFER_BLOCKING 0x0 ;  /* 0x0000000000007b1d */ /* 0x000fec0000010000 */
[----:B------:R-:W-:Y:S04]  /*1670*/  @!P0 LDS R2, [R3+0x200] ;  /* 0x0002000003028984 */ /* 0x000fe80000000800 */
[----:B------:R-:W0:Y:S02]  /*1680*/  @!P0 LDS R5, [R3] ;  /* 0x0000000003058984 */ /* 0x000e240000000800 */
[----:B0-----:R-:W-:-:S05]  /*1690*/  @!P0 FADD R2, R2, R5 ;  /* 0x0000000502028221 */ /* 0x001fca0000000000 */
[----:B------:R-:W-:Y:S01]  /*16a0*/  @!P0 STS [R3], R2 ;  /* 0x0000000203008388 */ /* 0x000fe20000000800 */
[----:B------:R-:W-:Y:S01]  /*16b0*/  BAR.SYNC.DEFER_BLOCKING 0x0 ;  /* 0x0000000000007b1d */ /* 0x000fe20000010000 */
[----:B------:R-:W-:-:S05]  /*16c0*/  ISETP.GT.U32.AND P0, PT, R0, 0x1f, PT ;  /* 0x0000001f0000780c */ /* 0x000fca0003f04070 */
[----:B------:R-:W-:Y:S04]  /*16d0*/  @!P1 LDS R4, [R3+0x100] ;  /* 0x0001000003049984 */ /* 0x000fe80000000800 */
[----:B------:R-:W0:Y:S02]  /*16e0*/  @!P1 LDS R5, [R3] ;  /* 0x0000000003059984 */ /* 0x000e240000000800 */
[----:B0-----:R-:W-:-:S05]  /*16f0*/  @!P1 FADD R4, R4, R5 ;  /* 0x0000000504049221 */ /* 0x001fca0000000000 */
[----:B------:R0:W-:Y:S01]  /*1700*/  @!P1 STS [R3], R4 ;  /* 0x0000000403009388 */ /* 0x0001e20000000800 */
[----:B------:R-:W-:Y:S06]  /*1710*/  BAR.SYNC.DEFER_BLOCKING 0x0 ;  /* 0x0000000000007b1d */ /* 0x000fec0000010000 */
[----:B------:R-:W-:Y:S05]  /*1720*/  @P0 EXIT ;  /* 0x000000000000094d */ /* 0x000fea0003800000 */
[----:B------:R-:W-:Y:S01]  /*1730*/  LDS R2, [R3+0x80] ;  /* 0x0000800003027984 */ /* 0x000fe20000000800 */
[----:B------:R-:W-:-:S03]  /*1740*/  ISETP.NE.AND P0, PT, R0, RZ, PT ;  /* 0x000000ff0000720c */ /* 0x000fc60003f05270 */
[----:B------:R-:W1:Y:S02]  /*1750*/  LDS R5, [R3] ;  /* 0x0000000003057984 */ /* 0x000e640000000800 */
[----:B-1----:R-:W-:-:S05]  /*1760*/  FADD R2, R2, R5 ;  /* 0x0000000502027221 */ /* 0x002fca0000000000 */
[----:B------:R-:W-:Y:S04]  /*1770*/  STS [R3], R2 ;  /* 0x0000000203007388 */ /* 0x000fe80000000800 */
[----:B0-----:R-:W-:Y:S04]  /*1780*/  LDS R4, [R3+0x40] ;  /* 0x0000400003047984 */ /* 0x001fe80000000800 */
[----:B------:R-:W0:Y:S02]  /*1790*/  LDS R5, [R3] ;  /* 0x0000000003057984 */ /* 0x000e240000000800 */
[----:B0-----:R-:W-:-:S05]  /*17a0*/  FADD R4, R4, R5 ;  /* 0x0000000504047221 */ /* 0x001fca0000000000 */
[----:B------:R-:W-:Y:S04]  /*17b0*/  STS [R3], R4 ;  /* 0x0000000403007388 */ /* 0x000fe80000000800 */
[----:B------:R-:W-:Y:S04]  /*17c0*/  LDS R5, [R3+0x20] ;  /* 0x0000200003057984 */ /* 0x000fe80000000800 */
        /* <DEDUP_REMOVED lines=14> */
[----:B------:R0:W-:Y:S01]  /*18b0*/  STS [R3], R4 ;  /* 0x0000000403007388 */ /* 0x0001e20000000800 */
[----:B------:R-:W-:Y:S05]  /*18c0*/  @P0 EXIT ;  /* 0x000000000000094d */ /* 0x000fea0003800000 */
[----:B------:R-:W1:Y:S01]  /*18d0*/  LDS R5, [UR6] ;  /* 0x00000006ff057984 */ /* 0x000e620008000800 */
[----:B------:R-:W2:Y:S02]  /*18e0*/  LDCU.64 UR4, c[0x0][0x388] ;  /* 0x00007100ff0477ac */ /* 0x000ea40008000a00 */
[----:B--2---:R-:W-:-:S06]  /*18f0*/  UIMAD.WIDE.U32 UR4, UR10, 0x4, UR4 ;  /* 0x000000040a0478a5 */ /* 0x004fcc000f8e0004 */
[----:B------:R-:W-:Y:S01]  /*1900*/  IMAD.U32 R2, RZ, RZ, UR4 ;  /* 0x00000004ff027e24 */ /* 0x000fe2000f8e00ff */
[----:B0-----:R-:W-:-:S05]  /*1910*/  MOV R3, UR5 ;  /* 0x0000000500037c02 */ /* 0x001fca0008000f00 */
[----:B-1----:R-:W-:Y:S01]  /*1920*/  STG.E desc[UR8][R2.64], R5 ;  /* 0x0000000502007986 */ /* 0x002fe2000c101908 */
[----:B------:R-:W-:Y:S05]  /*1930*/  EXIT ;  /* 0x000000000000794d */ /* 0x000fea0003800000 */
.L_x_1:
[----:B------:R-:W-:-:S00]  /*1940*/  BRA `(.L_x_1) ;  /* 0xfffffffc00fc7947 */ /* 0x000fc0000383ffff */
[----:B------:R-:W-:-:S00]  /*1950*/  NOP ;  /* 0x0000000000007918 */ /* 0x000fc00000000000 */
        /* <DEDUP_REMOVED lines=10> */
.L_x_2:


//--------------------- .nv.shared._Z7reduce7ILj256ELj32768ELj128EEvPfS0_ --------------------------
	.section	.nv.shared._Z7reduce7ILj256ELj32768ELj128EEvPfS0_,"aw",@nobits
	.sectionflags	@""
	.align	4
.nv.shared._Z7reduce7ILj256ELj32768ELj128EEvPfS0_:
	.zero		2048


//--------------------- .nv.shared.reserved.0     --------------------------
	.section	.nv.shared.reserved.0,"aw",@nobits
	.weak		__nv_reservedSMEM_offset_0_alias
	.size		__nv_reservedSMEM_offset_0_alias, 0, 64
	.other		__nv_reservedSMEM_offset_0_alias,@"STO_CUDA_RESERVED_SHARED STV_DEFAULT"
__nv_reservedSMEM_offset_0_alias:
	.zero		0
	.zero		64


//--------------------- .nv.constant0._Z7reduce7ILj256ELj32768ELj128EEvPfS0_ --------------------------
	.section	.nv.constant0._Z7reduce7ILj256ELj32768ELj128EEvPfS0_,"a",@progbits
	.sectionflags	@""
	.align	4
.nv.constant0._Z7reduce7ILj256ELj32768ELj128EEvPfS0_:
	.zero		912


//--------------------- SYMBOLS --------------------------

	.type		.nv.reservedSmem.offset0,@object
	.size		.nv.reservedSmem.offset0,0x4
	.type		.nv.reservedSmem.cap,@object
	.size		.nv.reservedSmem.cap,0x4
